	.headerflags	@"EF_CUDA_TEXMODE_UNIFIED EF_CUDA_64BIT_ADDRESS EF_CUDA_ACCELERATORS EF_CUDA_SM90 EF_CUDA_VIRTUAL_SM(EF_CUDA_SM90)"
	.elftype	@"ET_EXEC"


//--------------------- .nv.info                  --------------------------
	.section	.nv.info,"",@"SHT_CUDA_INFO"
	.align	4


	//----- nvinfo : EIATTR_REGCOUNT
	.align		4
        /*0000*/ 	.byte	0x04, 0x2f
        /*0002*/ 	.short	(.L_1 - .L_0)
	.align		4
.L_0:
        /*0004*/ 	.word	index@(triton_poi_fused_mul_sigmoid_3)
        /*0008*/ 	.word	0x0000000c


	//----- nvinfo : EIATTR_MIN_STACK_SIZE
	.align		4
.L_1:
        /*000c*/ 	.byte	0x04, 0x12
        /*000e*/ 	.short	(.L_3 - .L_2)
	.align		4
.L_2:
        /*0010*/ 	.word	index@(triton_poi_fused_mul_sigmoid_3)
        /*0014*/ 	.word	0x00000000


	//----- nvinfo : EIATTR_FRAME_SIZE
	.align		4
.L_3:
        /*0018*/ 	.byte	0x04, 0x11
        /*001a*/ 	.short	(.L_5 - .L_4)
	.align		4
.L_4:
        /*001c*/ 	.word	index@(triton_poi_fused_mul_sigmoid_3)
        /*0020*/ 	.word	0x00000000


	//----- nvinfo : EIATTR_MIN_STACK_SIZE
	.align		4
.L_5:
        /*0024*/ 	.byte	0x04, 0x12
        /*0026*/ 	.short	(.L_7 - .L_6)
	.align		4
.L_6:
        /*0028*/ 	.word	index@(triton_poi_fused_mul_sigmoid_3)
        /*002c*/ 	.word	0x00000000
.L_7:


//--------------------- .nv.info.triton_poi_fused_mul_sigmoid_3 --------------------------
	.section	.nv.info.triton_poi_fused_mul_sigmoid_3,"",@"SHT_CUDA_INFO"
	.sectionflags	@""
	.align	4


	//----- nvinfo : EIATTR_CUDA_API_VERSION
	.align		4
        /*0000*/ 	.byte	0x04, 0x37
        /*0002*/ 	.short	(.L_9 - .L_8)
.L_8:
        /*0004*/ 	.word	0x0000007c


	//----- nvinfo : EIATTR_KPARAM_INFO
	.align		4
.L_9:
        /*0008*/ 	.byte	0x04, 0x17
        /*000a*/ 	.short	(.L_11 - .L_10)
.L_10:
        /*000c*/ 	.word	0x00000000
        /*0010*/ 	.short	0x0003
        /*0012*/ 	.short	0x0018
        /*0014*/ 	.byte	0x00, 0xf0, 0x11, 0x00


	//----- nvinfo : EIATTR_KPARAM_INFO
	.align		4
.L_11:
        /*0018*/ 	.byte	0x04, 0x17
        /*001a*/ 	.short	(.L_13 - .L_12)
.L_12:
        /*001c*/ 	.word	0x00000000
        /*0020*/ 	.short	0x0002
        /*0022*/ 	.short	0x0010
        /*0024*/ 	.byte	0x00, 0xf4, 0x21, 0x00


	//----- nvinfo : EIATTR_KPARAM_INFO
	.align		4
.L_13:
        /*0028*/ 	.byte	0x04, 0x17
        /*002a*/ 	.short	(.L_15 - .L_14)
.L_14:
        /*002c*/ 	.word	0x00000000
        /*0030*/ 	.short	0x0001
        /*0032*/ 	.short	0x0008
        /*0034*/ 	.byte	0x00, 0xf4, 0x21, 0x00


	//----- nvinfo : EIATTR_KPARAM_INFO
	.align		4
.L_15:
        /*0038*/ 	.byte	0x04, 0x17
        /*003a*/ 	.short	(.L_17 - .L_16)
.L_16:
        /*003c*/ 	.word	0x00000000
        /*0040*/ 	.short	0x0000
        /*0042*/ 	.short	0x0000
        /*0044*/ 	.byte	0x00, 0xf4, 0x21, 0x00


	//----- nvinfo : EIATTR_SPARSE_MMA_MASK
	.align		4
.L_17:
        /*0048*/ 	.byte	0x03, 0x50
        /*004a*/ 	.short	0x0000


	//----- nvinfo : EIATTR_MAXREG_COUNT
	.align		4
        /*004c*/ 	.byte	0x03, 0x1b
        /*004e*/ 	.short	0x00ff


	//----- nvinfo : EIATTR_EXIT_INSTR_OFFSETS
	.align		4
        /*0050*/ 	.byte	0x04, 0x1c
        /*0052*/ 	.short	(.L_19 - .L_18)


	//   ....[0]....
.L_18:
        /*0054*/ 	.word	0x00000320


	//   ....[1]....
        /*0058*/ 	.word	0x00000340


	//----- nvinfo : EIATTR_REQNTID
	.align		4
.L_19:
        /*005c*/ 	.byte	0x04, 0x10
        /*005e*/ 	.short	(.L_21 - .L_20)
.L_20:
        /*0060*/ 	.word	0x00000080
        /*0064*/ 	.word	0x00000001
        /*0068*/ 	.word	0x00000001


	//----- nvinfo : EIATTR_CBANK_PARAM_SIZE
	.align		4
.L_21:
        /*006c*/ 	.byte	0x03, 0x19
        /*006e*/ 	.short	0x001c


	//----- nvinfo : EIATTR_PARAM_CBANK
	.align		4
        /*0070*/ 	.byte	0x04, 0x0a
        /*0072*/ 	.short	(.L_23 - .L_22)
	.align		4
.L_22:
        /*0074*/ 	.word	index@(.nv.constant0.triton_poi_fused_mul_sigmoid_3)
        /*0078*/ 	.short	0x0210
        /*007a*/ 	.short	0x001c


	//----- nvinfo : EIATTR_SW_WAR
	.align		4
.L_23:
        /*007c*/ 	.byte	0x04, 0x36
        /*007e*/ 	.short	(.L_25 - .L_24)
.L_24:
        /*0080*/ 	.word	0x00000008
.L_25:


//--------------------- .nv.callgraph             --------------------------
	.section	.nv.callgraph,"",@"SHT_CUDA_CALLGRAPH"
	.align	4
	.sectionentsize	8
	.align		4
        /*0000*/ 	.word	0x00000000
	.align		4
        /*0004*/ 	.word	0xffffffff
	.align		4
        /*0008*/ 	.word	0x00000000
	.align		4
        /*000c*/ 	.word	0xfffffffe
	.align		4
        /*0010*/ 	.word	0x00000000
	.align		4
        /*0014*/ 	.word	0xfffffffd
	.align		4
        /*0018*/ 	.word	0x00000000
	.align		4
        /*001c*/ 	.word	0xfffffffc


//--------------------- .text.triton_poi_fused_mul_sigmoid_3 --------------------------
	.section	.text.triton_poi_fused_mul_sigmoid_3,"ax",@progbits
	.align	128
        .global         triton_poi_fused_mul_sigmoid_3
        .type           triton_poi_fused_mul_sigmoid_3,@function
        .size           triton_poi_fused_mul_sigmoid_3,(.L_x_1 - triton_poi_fused_mul_sigmoid_3)
        .other          triton_poi_fused_mul_sigmoid_3,@"STO_CUDA_ENTRY STV_DEFAULT"
triton_poi_fused_mul_sigmoid_3:
.text.triton_poi_fused_mul_sigmoid_3:
[----:B------:R-:W0:Y:S02]  /*0000*/  LDC R1, c[0x0][0x28] ;  /* 0x00000a00ff017b82 */ /* 0x000e240000000800 */
[----:B------:R-:W1:Y:S01]  /*0010*/  S2R R0, SR_TID.X ;  /* 0x0000000000007919 */ /* 0x000e620000002100 */
[----:B------:R-:W2:Y:S01]  /*0020*/  LDC.64 R6, c[0x0][0x218] ;  /* 0x00008600ff067b82 */ /* 0x000ea20000000a00 */
[----:B------:R-:W-:Y:S01]  /*0030*/  CS2R R8, SRZ ;  /* 0x0000000000087805 */ /* 0x000fe2000001ff00 */
[----:B------:R-:W-:Y:S01]  /*0040*/  ULDC.64 UR4, c[0x0][0x208] ;  /* 0x0000820000047ab9 */ /* 0x000fe20000000a00 */
[----:B------:R-:W3:Y:S01]  /*0050*/  S2R R5, SR_CTAID.X ;  /* 0x0000000000057919 */ /* 0x000ee20000002500 */
[----:B-1----:R-:W-:Y:S02]  /*0060*/  SHF.L.U32 R0, R0, 0x1, RZ ;  /* 0x0000000100007819 */ /* 0x002fe400000006ff */
[----:B---3--:R-:W-:Y:S02]  /*0070*/  SHF.R.S32.HI R3, RZ, 0x17, R5 ;  /* 0x00000017ff037819 */ /* 0x008fe40000011405 */
[----:B------:R-:W-:Y:S02]  /*0080*/  LOP3.LUT R0, R0, 0xfe, RZ, 0xc0, !PT ;  /* 0x000000fe00007812 */ /* 0x000fe400078ec0ff */
[----:B------:R-:W-:-:S02]  /*0090*/  SGXT R3, R3, 0x1 ;  /* 0x000000010303781a */ /* 0x000fc40000000200 */
[----:B------:R-:W-:Y:S02]  /*00a0*/  LEA R0, R5, R0, 0x8 ;  /* 0x0000000005007211 */ /* 0x000fe400078e40ff */
[----:B------:R-:W1:Y:S02]  /*00b0*/  LDC.64 R4, c[0x0][0x210] ;  /* 0x00008400ff047b82 */ /* 0x000e640000000a00 */
[----:B------:R-:W-:Y:S02]  /*00c0*/  LEA.HI R3, R3, R0, RZ, 0x4 ;  /* 0x0000000003037211 */ /* 0x000fe400078f20ff */
[----:B------:R-:W-:Y:S02]  /*00d0*/  ISETP.GE.AND P0, PT, R0, 0x100, PT ;  /* 0x000001000000780c */ /* 0x000fe40003f06270 */
[----:B------:R-:W-:-:S05]  /*00e0*/  SHF.R.S32.HI R3, RZ, 0x4, R3 ;  /* 0x00000004ff037819 */ /* 0x000fca0000011403 */
[----:B--2---:R-:W-:-:S06]  /*00f0*/  IMAD.WIDE R6, R3, 0x4, R6 ;  /* 0x0000000403067825 */ /* 0x004fcc00078e0206 */
[----:B------:R-:W2:Y:S04]  /*0100*/  @!P0 LDG.E.EL R8, desc[UR4][R6.64] ;  /* 0x0000000406088981 */ /* 0x000ea8000c2e1900 */
[----:B------:R-:W3:Y:S01]  /*0110*/  @!P0 LDG.E.EL R9, desc[UR4][R6.64] ;  /* 0x0000000406098981 */ /* 0x000ee2000c2e1900 */
[----:B------:R-:W-:Y:S01]  /*0120*/  CS2R R2, SRZ ;  /* 0x0000000000027805 */ /* 0x000fe2000001ff00 */
[----:B-1----:R-:W-:-:S05]  /*0130*/  IMAD.WIDE R4, R0, 0x4, R4 ;  /* 0x0000000400047825 */ /* 0x002fca00078e0204 */
[----:B------:R1:W4:Y:S02]  /*0140*/  @!P0 LDG.E.64 R2, desc[UR4][R4.64] ;  /* 0x0000000404028981 */ /* 0x000324000c1e1b00 */
[----:B-1----:R-:W1:Y:S02]  /*0150*/  LDC.64 R4, c[0x0][0x220] ;  /* 0x00008800ff047b82 */ /* 0x002e640000000a00 */
[----:B-1----:R-:W-:-:S04]  /*0160*/  IMAD.WIDE R4, R0, 0x4, R4 ;  /* 0x0000000400047825 */ /* 0x002fc800078e0204 */
[----:B--2---:R-:W-:Y:S01]  /*0170*/  FADD R8, RZ, -R8 ;  /* 0x80000008ff087221 */ /* 0x004fe20000000000 */
[----:B---3--:R-:W-:-:S03]  /*0180*/  FADD R9, RZ, -R9 ;  /* 0x80000009ff097221 */ /* 0x008fc60000000000 */
[----:B------:R-:W-:Y:S01]  /*0190*/  FMUL R8, R8, 1.4426950216293334961 ;  /* 0x3fb8aa3b08087820 */ /* 0x000fe20000400000 */
[----:B------:R-:W-:-:S04]  /*01a0*/  FMUL R9, R9, 1.4426950216293334961 ;  /* 0x3fb8aa3b09097820 */ /* 0x000fc80000400000 */
[----:B------:R-:W-:Y:S02]  /*01b0*/  FSETP.GEU.AND P1, PT, R8, -126, PT ;  /* 0xc2fc00000800780b */ /* 0x000fe40003f2e000 */
[----:B------:R-:W-:-:S11]  /*01c0*/  FSETP.GEU.AND P2, PT, R9, -126, PT ;  /* 0xc2fc00000900780b */ /* 0x000fd60003f4e000 */
[----:B------:R-:W-:Y:S02]  /*01d0*/  @!P1 FMUL R8, R8, 0.5 ;  /* 0x3f00000008089820 */ /* 0x000fe40000400000 */
[----:B------:R-:W-:Y:S02]  /*01e0*/  @!P2 FMUL R9, R9, 0.5 ;  /* 0x3f0000000909a820 */ /* 0x000fe40000400000 */
[----:B------:R1:W2:Y:S08]  /*01f0*/  MUFU.EX2 R6, R8 ;  /* 0x0000000800067308 */ /* 0x0002b00000000800 */
[----:B------:R-:W3:Y:S01]  /*0200*/  MUFU.EX2 R7, R9 ;  /* 0x0000000900077308 */ /* 0x000ee20000000800 */
[----:B-1----:R-:W-:Y:S01]  /*0210*/  HFMA2.MMA R8, -RZ, RZ, 1.625, 0 ;  /* 0x3e800000ff087435 */ /* 0x002fe200000001ff */
[----:B--2---:R-:W-:-:S04]  /*0220*/  @!P1 FMUL R6, R6, R6 ;  /* 0x0000000606069220 */ /* 0x004fc80000400000 */
[----:B------:R-:W-:Y:S01]  /*0230*/  FADD R6, R6, 1 ;  /* 0x3f80000006067421 */ /* 0x000fe20000000000 */
[----:B---3--:R-:W-:-:S04]  /*0240*/  @!P2 FMUL R7, R7, R7 ;  /* 0x000000070707a220 */ /* 0x008fc80000400000 */
[----:B------:R-:W-:Y:S01]  /*0250*/  FSETP.GT.AND P1, PT, R6, 8.50705917302346158658e+37, PT ;  /* 0x7e8000000600780b */ /* 0x000fe20003f24000 */
[----:B------:R-:W-:-:S03]  /*0260*/  FADD R7, R7, 1 ;  /* 0x3f80000007077421 */ /* 0x000fc60000000000 */
[----:B------:R-:W-:Y:S02]  /*0270*/  FSEL R9, R8, 1, P1 ;  /* 0x3f80000008097808 */ /* 0x000fe40000800000 */
[----:B------:R-:W-:-:S04]  /*0280*/  FSETP.GT.AND P2, PT, R7, 8.50705917302346158658e+37, PT ;  /* 0x7e8000000700780b */ /* 0x000fc80003f44000 */
[----:B------:R-:W-:-:S03]  /*0290*/  FSEL R8, R8, 1, P2 ;  /* 0x3f80000008087808 */ /* 0x000fc60001000000 */
[----:B------:R-:W-:-:S06]  /*02a0*/  @P1 FMUL R6, R6, 0.25 ;  /* 0x3e80000006061820 */ /* 0x000fcc0000400000 */
[----:B------:R-:W1:Y:S01]  /*02b0*/  MUFU.RCP R6, R6 ;  /* 0x0000000600067308 */ /* 0x000e620000001000 */
[----:B------:R-:W-:-:S07]  /*02c0*/  @P2 FMUL R7, R7, 0.25 ;  /* 0x3e80000007072820 */ /* 0x000fce0000400000 */
[----:B------:R-:W2:Y:S01]  /*02d0*/  MUFU.RCP R7, R7 ;  /* 0x0000000700077308 */ /* 0x000ea20000001000 */
[----:B-1----:R-:W-:-:S04]  /*02e0*/  FMUL R9, R6, R9 ;  /* 0x0000000906097220 */ /* 0x002fc80000400000 */
[----:B----4-:R-:W-:Y:S01]  /*02f0*/  FMUL R2, R9, R2 ;  /* 0x0000000209027220 */ /* 0x010fe20000400000 */
[----:B--2---:R-:W-:-:S04]  /*0300*/  FMUL R8, R7, R8 ;  /* 0x0000000807087220 */ /* 0x004fc80000400000 */
[----:B------:R-:W-:Y:S01]  /*0310*/  FMUL R3, R8, R3 ;  /* 0x0000000308037220 */ /* 0x000fe20000400000 */
[----:B------:R-:W-:Y:S06]  /*0320*/  @P0 EXIT ;  /* 0x000000000000094d */ /* 0x000fec0003800000 */
[----:B------:R-:W-:Y:S01]  /*0330*/  STG.E.64 desc[UR4][R4.64], R2 ;  /* 0x0000000204007986 */ /* 0x000fe2000c101b04 */
[----:B------:R-:W-:Y:S05]  /*0340*/  EXIT ;  /* 0x000000000000794d */ /* 0x000fea0003800000 */
.L_x_0:
[----:B------:R-:W-:-:S00]  /*0350*/  BRA `(.L_x_0) ;  /* 0xfffffffc00fc7947 */ /* 0x000fc0000383ffff */
[----:B------:R-:W-:-:S00]  /*0360*/  NOP ;  /* 0x0000000000007918 */ /* 0x000fc00000000000 */
        /* <DEDUP_REMOVED lines=9> */
.L_x_1:


//--------------------- .nv.constant0.triton_poi_fused_mul_sigmoid_3 --------------------------
	.section	.nv.constant0.triton_poi_fused_mul_sigmoid_3,"a",@progbits
	.sectionflags	@""
	.align	4
.nv.constant0.triton_poi_fused_mul_sigmoid_3:
	.zero		556
